//
// Generated by NVIDIA NVVM Compiler
//
// Compiler Build ID: CL-36424714
// Cuda compilation tools, release 13.0, V13.0.88
// Based on NVVM 20.0.0
//

.version 9.0
.target sm_100
.address_size 64

	// .globl	_Z29matrix_multiplication_kernel1PfS_S_iii
// _ZZ29matrix_multiplication_kernel2PfS_S_iiiE3s_A has been demoted
// _ZZ29matrix_multiplication_kernel2PfS_S_iiiE3s_B has been demoted

.visible .entry _Z29matrix_multiplication_kernel1PfS_S_iii(
	.param .u64 .ptr .align 1 _Z29matrix_multiplication_kernel1PfS_S_iii_param_0,
	.param .u64 .ptr .align 1 _Z29matrix_multiplication_kernel1PfS_S_iii_param_1,
	.param .u64 .ptr .align 1 _Z29matrix_multiplication_kernel1PfS_S_iii_param_2,
	.param .u32 _Z29matrix_multiplication_kernel1PfS_S_iii_param_3,
	.param .u32 _Z29matrix_multiplication_kernel1PfS_S_iii_param_4,
	.param .u32 _Z29matrix_multiplication_kernel1PfS_S_iii_param_5
)
{
	.reg .pred 	%p<13>;
	.reg .b32 	%r<49>;
	.reg .b32 	%f<68>;
	.reg .b64 	%rd<40>;

	ld.param.u64 	%rd5, [_Z29matrix_multiplication_kernel1PfS_S_iii_param_0];
	ld.param.u64 	%rd6, [_Z29matrix_multiplication_kernel1PfS_S_iii_param_1];
	ld.param.u64 	%rd4, [_Z29matrix_multiplication_kernel1PfS_S_iii_param_2];
	ld.param.u32 	%r23, [_Z29matrix_multiplication_kernel1PfS_S_iii_param_3];
	ld.param.u32 	%r21, [_Z29matrix_multiplication_kernel1PfS_S_iii_param_4];
	ld.param.u32 	%r24, [_Z29matrix_multiplication_kernel1PfS_S_iii_param_5];
	cvta.to.global.u64 	%rd1, %rd6;
	cvta.to.global.u64 	%rd2, %rd5;
	mov.u32 	%r25, %ctaid.x;
	mov.u32 	%r26, %ntid.x;
	mov.u32 	%r27, %tid.x;
	mad.lo.s32 	%r1, %r25, %r26, %r27;
	mov.u32 	%r28, %ctaid.y;
	mov.u32 	%r29, %ntid.y;
	mov.u32 	%r30, %tid.y;
	mad.lo.s32 	%r31, %r28, %r29, %r30;
	mov.u32 	%r32, %nctaid.x;
	mul.lo.s32 	%r33, %r32, %r26;
	mul.lo.s32 	%r3, %r33, %r1;
	setp.ge.s32 	%p1, %r1, %r23;
	setp.ge.s32 	%p2, %r31, %r24;
	or.pred  	%p3, %p1, %p2;
	@%p3 bra 	$L__BB0_14;
	setp.lt.s32 	%p4, %r21, 1;
	mov.f32 	%f67, 0f00000000;
	@%p4 bra 	$L__BB0_13;
	mul.lo.s32 	%r4, %r21, %r1;
	and.b32  	%r5, %r21, 7;
	setp.lt.u32 	%p5, %r21, 8;
	mov.f32 	%f67, 0f00000000;
	mov.b32 	%r47, 0;
	@%p5 bra 	$L__BB0_5;
	and.b32  	%r47, %r21, 2147483640;
	neg.s32 	%r45, %r47;
	shl.b32 	%r8, %r24, 3;
	add.s64 	%rd3, %rd2, 16;
	mov.f32 	%f67, 0f00000000;
	mul.wide.s32 	%rd11, %r24, 4;
	mov.u32 	%r43, %r4;
	mov.u32 	%r44, %r31;
$L__BB0_4:
	.pragma "nounroll";
	mul.wide.s32 	%rd7, %r43, 4;
	add.s64 	%rd8, %rd3, %rd7;
	ld.global.f32 	%f17, [%rd8+-16];
	mul.wide.s32 	%rd9, %r44, 4;
	add.s64 	%rd10, %rd1, %rd9;
	ld.global.f32 	%f18, [%rd10];
	fma.rn.f32 	%f19, %f17, %f18, %f67;
	ld.global.f32 	%f20, [%rd8+-12];
	add.s64 	%rd12, %rd10, %rd11;
	ld.global.f32 	%f21, [%rd12];
	fma.rn.f32 	%f22, %f20, %f21, %f19;
	ld.global.f32 	%f23, [%rd8+-8];
	add.s64 	%rd13, %rd12, %rd11;
	ld.global.f32 	%f24, [%rd13];
	fma.rn.f32 	%f25, %f23, %f24, %f22;
	ld.global.f32 	%f26, [%rd8+-4];
	add.s64 	%rd14, %rd13, %rd11;
	ld.global.f32 	%f27, [%rd14];
	fma.rn.f32 	%f28, %f26, %f27, %f25;
	ld.global.f32 	%f29, [%rd8];
	add.s64 	%rd15, %rd14, %rd11;
	ld.global.f32 	%f30, [%rd15];
	fma.rn.f32 	%f31, %f29, %f30, %f28;
	ld.global.f32 	%f32, [%rd8+4];
	add.s64 	%rd16, %rd15, %rd11;
	ld.global.f32 	%f33, [%rd16];
	fma.rn.f32 	%f34, %f32, %f33, %f31;
	ld.global.f32 	%f35, [%rd8+8];
	add.s64 	%rd17, %rd16, %rd11;
	ld.global.f32 	%f36, [%rd17];
	fma.rn.f32 	%f37, %f35, %f36, %f34;
	ld.global.f32 	%f38, [%rd8+12];
	add.s64 	%rd18, %rd17, %rd11;
	ld.global.f32 	%f39, [%rd18];
	fma.rn.f32 	%f67, %f38, %f39, %f37;
	add.s32 	%r45, %r45, 8;
	add.s32 	%r44, %r44, %r8;
	add.s32 	%r43, %r43, 8;
	setp.ne.s32 	%p6, %r45, 0;
	@%p6 bra 	$L__BB0_4;
$L__BB0_5:
	setp.eq.s32 	%p7, %r5, 0;
	@%p7 bra 	$L__BB0_13;
	and.b32  	%r16, %r21, 3;
	setp.lt.u32 	%p8, %r5, 4;
	@%p8 bra 	$L__BB0_8;
	add.s32 	%r35, %r47, %r4;
	mul.wide.s32 	%rd19, %r35, 4;
	add.s64 	%rd20, %rd2, %rd19;
	ld.global.f32 	%f41, [%rd20];
	mad.lo.s32 	%r36, %r47, %r24, %r31;
	mul.wide.s32 	%rd21, %r36, 4;
	add.s64 	%rd22, %rd1, %rd21;
	ld.global.f32 	%f42, [%rd22];
	fma.rn.f32 	%f43, %f41, %f42, %f67;
	ld.global.f32 	%f44, [%rd20+4];
	mul.wide.s32 	%rd23, %r24, 4;
	add.s64 	%rd24, %rd22, %rd23;
	ld.global.f32 	%f45, [%rd24];
	fma.rn.f32 	%f46, %f44, %f45, %f43;
	ld.global.f32 	%f47, [%rd20+8];
	add.s64 	%rd25, %rd24, %rd23;
	ld.global.f32 	%f48, [%rd25];
	fma.rn.f32 	%f49, %f47, %f48, %f46;
	ld.global.f32 	%f50, [%rd20+12];
	add.s64 	%rd26, %rd25, %rd23;
	ld.global.f32 	%f51, [%rd26];
	fma.rn.f32 	%f67, %f50, %f51, %f49;
	add.s32 	%r47, %r47, 4;
$L__BB0_8:
	setp.eq.s32 	%p9, %r16, 0;
	@%p9 bra 	$L__BB0_13;
	setp.eq.s32 	%p10, %r16, 1;
	@%p10 bra 	$L__BB0_11;
	add.s32 	%r37, %r47, %r4;
	mul.wide.s32 	%rd27, %r37, 4;
	add.s64 	%rd28, %rd2, %rd27;
	ld.global.f32 	%f53, [%rd28];
	mad.lo.s32 	%r38, %r47, %r24, %r31;
	mul.wide.s32 	%rd29, %r38, 4;
	add.s64 	%rd30, %rd1, %rd29;
	ld.global.f32 	%f54, [%rd30];
	fma.rn.f32 	%f55, %f53, %f54, %f67;
	ld.global.f32 	%f56, [%rd28+4];
	mul.wide.s32 	%rd31, %r24, 4;
	add.s64 	%rd32, %rd30, %rd31;
	ld.global.f32 	%f57, [%rd32];
	fma.rn.f32 	%f67, %f56, %f57, %f55;
	add.s32 	%r47, %r47, 2;
$L__BB0_11:
	and.b32  	%r39, %r21, 1;
	setp.eq.b32 	%p11, %r39, 1;
	not.pred 	%p12, %p11;
	@%p12 bra 	$L__BB0_13;
	add.s32 	%r40, %r47, %r4;
	mul.wide.s32 	%rd33, %r40, 4;
	add.s64 	%rd34, %rd2, %rd33;
	ld.global.f32 	%f58, [%rd34];
	mad.lo.s32 	%r41, %r47, %r24, %r31;
	mul.wide.s32 	%rd35, %r41, 4;
	add.s64 	%rd36, %rd1, %rd35;
	ld.global.f32 	%f59, [%rd36];
	fma.rn.f32 	%f67, %f58, %f59, %f67;
$L__BB0_13:
	add.s32 	%r42, %r3, %r31;
	cvta.to.global.u64 	%rd37, %rd4;
	mul.wide.s32 	%rd38, %r42, 4;
	add.s64 	%rd39, %rd37, %rd38;
	st.global.f32 	[%rd39], %f67;
$L__BB0_14:
	ret;

}
	// .globl	_Z29matrix_multiplication_kernel2PfS_S_iii
.visible .entry _Z29matrix_multiplication_kernel2PfS_S_iii(
	.param .u64 .ptr .align 1 _Z29matrix_multiplication_kernel2PfS_S_iii_param_0,
	.param .u64 .ptr .align 1 _Z29matrix_multiplication_kernel2PfS_S_iii_param_1,
	.param .u64 .ptr .align 1 _Z29matrix_multiplication_kernel2PfS_S_iii_param_2,
	.param .u32 _Z29matrix_multiplication_kernel2PfS_S_iii_param_3,
	.param .u32 _Z29matrix_multiplication_kernel2PfS_S_iii_param_4,
	.param .u32 _Z29matrix_multiplication_kernel2PfS_S_iii_param_5
)
{
	.reg .pred 	%p<12>;
	.reg .b32 	%r<45>;
	.reg .b32 	%f<111>;
	.reg .b64 	%rd<13>;
	// demoted variable
	.shared .align 4 .b8 _ZZ29matrix_multiplication_kernel2PfS_S_iiiE3s_A[4096];
	// demoted variable
	.shared .align 4 .b8 _ZZ29matrix_multiplication_kernel2PfS_S_iiiE3s_B[4096];
	ld.param.u64 	%rd3, [_Z29matrix_multiplication_kernel2PfS_S_iii_param_0];
	ld.param.u64 	%rd4, [_Z29matrix_multiplication_kernel2PfS_S_iii_param_1];
	ld.param.u64 	%rd5, [_Z29matrix_multiplication_kernel2PfS_S_iii_param_2];
	ld.param.u32 	%r24, [_Z29matrix_multiplication_kernel2PfS_S_iii_param_3];
	ld.param.u32 	%r25, [_Z29matrix_multiplication_kernel2PfS_S_iii_param_4];
	ld.param.u32 	%r26, [_Z29matrix_multiplication_kernel2PfS_S_iii_param_5];
	mov.u32 	%r27, %ctaid.x;
	mov.u32 	%r28, %ctaid.y;
	mov.u32 	%r40, %tid.x;
	mov.u32 	%r42, %tid.y;
	shl.b32 	%r29, %r28, 5;
	add.s32 	%r3, %r29, %r42;
	shl.b32 	%r4, %r27, 5;
	add.s32 	%r5, %r4, %r40;
	setp.lt.s32 	%p1, %r25, 32;
	mov.f32 	%f110, 0f00000000;
	@%p1 bra 	$L__BB1_7;
	shl.b32 	%r30, %r42, 7;
	mov.u32 	%r31, _ZZ29matrix_multiplication_kernel2PfS_S_iiiE3s_A;
	add.s32 	%r6, %r31, %r30;
	shl.b32 	%r32, %r40, 2;
	add.s32 	%r7, %r6, %r32;
	mov.u32 	%r33, _ZZ29matrix_multiplication_kernel2PfS_S_iiiE3s_B;
	add.s32 	%r9, %r33, %r32;
	add.s32 	%r8, %r9, %r30;
	shr.s32 	%r34, %r25, 31;
	shr.u32 	%r35, %r34, 27;
	add.s32 	%r36, %r25, %r35;
	shr.s32 	%r37, %r36, 5;
	neg.s32 	%r44, %r37;
	mad.lo.s32 	%r38, %r42, %r26, %r40;
	add.s32 	%r43, %r38, %r4;
	shl.b32 	%r12, %r26, 5;
	mad.lo.s32 	%r41, %r25, %r3, %r40;
	cvta.to.global.u64 	%rd1, %rd3;
	cvta.to.global.u64 	%rd2, %rd4;
	mov.f32 	%f110, 0f00000000;
$L__BB1_2:
	setp.ge.s32 	%p2, %r3, %r24;
	setp.ge.s32 	%p3, %r40, %r25;
	mov.f32 	%f108, 0f00000000;
	or.pred  	%p4, %p2, %p3;
	@%p4 bra 	$L__BB1_4;
	mul.wide.s32 	%rd6, %r41, 4;
	add.s64 	%rd7, %rd1, %rd6;
	ld.global.f32 	%f108, [%rd7];
$L__BB1_4:
	setp.ge.s32 	%p5, %r5, %r26;
	st.shared.f32 	[%r7], %f108;
	setp.ge.s32 	%p6, %r42, %r25;
	mov.f32 	%f109, 0f00000000;
	or.pred  	%p7, %p6, %p5;
	@%p7 bra 	$L__BB1_6;
	mul.wide.s32 	%rd8, %r43, 4;
	add.s64 	%rd9, %rd2, %rd8;
	ld.global.f32 	%f109, [%rd9];
$L__BB1_6:
	st.shared.f32 	[%r8], %f109;
	bar.sync 	0;
	ld.shared.f32 	%f12, [%r6];
	ld.shared.f32 	%f13, [%r9];
	fma.rn.f32 	%f14, %f12, %f13, %f110;
	ld.shared.f32 	%f15, [%r6+4];
	ld.shared.f32 	%f16, [%r9+128];
	fma.rn.f32 	%f17, %f15, %f16, %f14;
	ld.shared.f32 	%f18, [%r6+8];
	ld.shared.f32 	%f19, [%r9+256];
	fma.rn.f32 	%f20, %f18, %f19, %f17;
	ld.shared.f32 	%f21, [%r6+12];
	ld.shared.f32 	%f22, [%r9+384];
	fma.rn.f32 	%f23, %f21, %f22, %f20;
	ld.shared.f32 	%f24, [%r6+16];
	ld.shared.f32 	%f25, [%r9+512];
	fma.rn.f32 	%f26, %f24, %f25, %f23;
	ld.shared.f32 	%f27, [%r6+20];
	ld.shared.f32 	%f28, [%r9+640];
	fma.rn.f32 	%f29, %f27, %f28, %f26;
	ld.shared.f32 	%f30, [%r6+24];
	ld.shared.f32 	%f31, [%r9+768];
	fma.rn.f32 	%f32, %f30, %f31, %f29;
	ld.shared.f32 	%f33, [%r6+28];
	ld.shared.f32 	%f34, [%r9+896];
	fma.rn.f32 	%f35, %f33, %f34, %f32;
	ld.shared.f32 	%f36, [%r6+32];
	ld.shared.f32 	%f37, [%r9+1024];
	fma.rn.f32 	%f38, %f36, %f37, %f35;
	ld.shared.f32 	%f39, [%r6+36];
	ld.shared.f32 	%f40, [%r9+1152];
	fma.rn.f32 	%f41, %f39, %f40, %f38;
	ld.shared.f32 	%f42, [%r6+40];
	ld.shared.f32 	%f43, [%r9+1280];
	fma.rn.f32 	%f44, %f42, %f43, %f41;
	ld.shared.f32 	%f45, [%r6+44];
	ld.shared.f32 	%f46, [%r9+1408];
	fma.rn.f32 	%f47, %f45, %f46, %f44;
	ld.shared.f32 	%f48, [%r6+48];
	ld.shared.f32 	%f49, [%r9+1536];
	fma.rn.f32 	%f50, %f48, %f49, %f47;
	ld.shared.f32 	%f51, [%r6+52];
	ld.shared.f32 	%f52, [%r9+1664];
	fma.rn.f32 	%f53, %f51, %f52, %f50;
	ld.shared.f32 	%f54, [%r6+56];
	ld.shared.f32 	%f55, [%r9+1792];
	fma.rn.f32 	%f56, %f54, %f55, %f53;
	ld.shared.f32 	%f57, [%r6+60];
	ld.shared.f32 	%f58, [%r9+1920];
	fma.rn.f32 	%f59, %f57, %f58, %f56;
	ld.shared.f32 	%f60, [%r6+64];
	ld.shared.f32 	%f61, [%r9+2048];
	fma.rn.f32 	%f62, %f60, %f61, %f59;
	ld.shared.f32 	%f63, [%r6+68];
	ld.shared.f32 	%f64, [%r9+2176];
	fma.rn.f32 	%f65, %f63, %f64, %f62;
	ld.shared.f32 	%f66, [%r6+72];
	ld.shared.f32 	%f67, [%r9+2304];
	fma.rn.f32 	%f68, %f66, %f67, %f65;
	ld.shared.f32 	%f69, [%r6+76];
	ld.shared.f32 	%f70, [%r9+2432];
	fma.rn.f32 	%f71, %f69, %f70, %f68;
	ld.shared.f32 	%f72, [%r6+80];
	ld.shared.f32 	%f73, [%r9+2560];
	fma.rn.f32 	%f74, %f72, %f73, %f71;
	ld.shared.f32 	%f75, [%r6+84];
	ld.shared.f32 	%f76, [%r9+2688];
	fma.rn.f32 	%f77, %f75, %f76, %f74;
	ld.shared.f32 	%f78, [%r6+88];
	ld.shared.f32 	%f79, [%r9+2816];
	fma.rn.f32 	%f80, %f78, %f79, %f77;
	ld.shared.f32 	%f81, [%r6+92];
	ld.shared.f32 	%f82, [%r9+2944];
	fma.rn.f32 	%f83, %f81, %f82, %f80;
	ld.shared.f32 	%f84, [%r6+96];
	ld.shared.f32 	%f85, [%r9+3072];
	fma.rn.f32 	%f86, %f84, %f85, %f83;
	ld.shared.f32 	%f87, [%r6+100];
	ld.shared.f32 	%f88, [%r9+3200];
	fma.rn.f32 	%f89, %f87, %f88, %f86;
	ld.shared.f32 	%f90, [%r6+104];
	ld.shared.f32 	%f91, [%r9+3328];
	fma.rn.f32 	%f92, %f90, %f91, %f89;
	ld.shared.f32 	%f93, [%r6+108];
	ld.shared.f32 	%f94, [%r9+3456];
	fma.rn.f32 	%f95, %f93, %f94, %f92;
	ld.shared.f32 	%f96, [%r6+112];
	ld.shared.f32 	%f97, [%r9+3584];
	fma.rn.f32 	%f98, %f96, %f97, %f95;
	ld.shared.f32 	%f99, [%r6+116];
	ld.shared.f32 	%f100, [%r9+3712];
	fma.rn.f32 	%f101, %f99, %f100, %f98;
	ld.shared.f32 	%f102, [%r6+120];
	ld.shared.f32 	%f103, [%r9+3840];
	fma.rn.f32 	%f104, %f102, %f103, %f101;
	ld.shared.f32 	%f105, [%r6+124];
	ld.shared.f32 	%f106, [%r9+3968];
	fma.rn.f32 	%f110, %f105, %f106, %f104;
	bar.sync 	0;
	add.s32 	%r44, %r44, 1;
	setp.ne.s32 	%p8, %r44, 0;
	add.s32 	%r43, %r43, %r12;
	add.s32 	%r42, %r42, 32;
	add.s32 	%r41, %r41, 32;
	add.s32 	%r40, %r40, 32;
	@%p8 bra 	$L__BB1_2;
$L__BB1_7:
	setp.ge.s32 	%p9, %r3, %r24;
	setp.ge.s32 	%p10, %r5, %r26;
	or.pred  	%p11, %p9, %p10;
	@%p11 bra 	$L__BB1_9;
	mad.lo.s32 	%r39, %r26, %r3, %r5;
	cvta.to.global.u64 	%rd10, %rd5;
	mul.wide.u32 	%rd11, %r39, 4;
	add.s64 	%rd12, %rd10, %rd11;
	st.global.f32 	[%rd12], %f110;
$L__BB1_9:
	ret;

}


// ===== COMPILED SASS (sm_100) =====

	.target	sm_100

	.elftype	@"ET_EXEC"


//--------------------- .note.nv.tkinfo           --------------------------
	.section	.note.nv.tkinfo,"",@"SHT_NOTE"
	.sectionflags	@"SHF_NOTE_NV_TKINFO"
	.tkinfo
        /*0018*/ 	.word	0x00000002
        /*0030*/ 	.string	""
        /*0030*/ 	.string	"ptxas"
        /*0030*/ 	.string	"Cuda compilation tools, release 13.0, V13.0.88"
        /*0030*/ 	.string	"Build cuda_13.0.r13.0/compiler.36424714_0"
        /*0030*/ 	.string	"-arch sm_100 -m 64 "



//--------------------- .note.nv.cuinfo           --------------------------
	.section	.note.nv.cuinfo,"",@"SHT_NOTE"
	.sectionflags	@"SHF_NOTE_NV_CUINFO"
        /*0018*/ 	.short	0x0002
        /*001a*/ 	.short	0x0064
        /*001c*/ 	.short	0x0082
	.zero		2


//--------------------- .nv.info                  --------------------------
	.section	.nv.info,"",@"SHT_CUDA_INFO"
	.align	4


	//----- nvinfo : EIATTR_REGCOUNT
	.align		4
        /*0000*/ 	.byte	0x04, 0x2f
        /*0002*/ 	.short	(.L_1 - .L_0)
	.align		4
.L_0:
        /*0004*/ 	.word	index@(_Z29matrix_multiplication_kernel1PfS_S_iii)
        /*0008*/ 	.word	0x00000020


	//----- nvinfo : EIATTR_FRAME_SIZE
	.align		4
.L_1:
        /*000c*/ 	.byte	0x04, 0x11
        /*000e*/ 	.short	(.L_3 - .L_2)
	.align		4
.L_2:
        /*0010*/ 	.word	index@(_Z29matrix_multiplication_kernel1PfS_S_iii)
        /*0014*/ 	.word	0x00000000


	//----- nvinfo : EIATTR_REGCOUNT
	.align		4
.L_3:
        /*0018*/ 	.byte	0x04, 0x2f
        /*001a*/ 	.short	(.L_5 - .L_4)
	.align		4
.L_4:
        /*001c*/ 	.word	index@(_Z29matrix_multiplication_kernel2PfS_S_iii)
        /*0020*/ 	.word	0x00000020


	//----- nvinfo : EIATTR_FRAME_SIZE
	.align		4
.L_5:
        /*0024*/ 	.byte	0x04, 0x11
        /*0026*/ 	.short	(.L_7 - .L_6)
	.align		4
.L_6:
        /*0028*/ 	.word	index@(_Z29matrix_multiplication_kernel2PfS_S_iii)
        /*002c*/ 	.word	0x00000000


	//----- nvinfo : EIATTR_MIN_STACK_SIZE
	.align		4
.L_7:
        /*0030*/ 	.byte	0x04, 0x12
        /*0032*/ 	.short	(.L_9 - .L_8)
	.align		4
.L_8:
        /*0034*/ 	.word	index@(_Z29matrix_multiplication_kernel2PfS_S_iii)
        /*0038*/ 	.word	0x00000000


	//----- nvinfo : EIATTR_MIN_STACK_SIZE
	.align		4
.L_9:
        /*003c*/ 	.byte	0x04, 0x12
        /*003e*/ 	.short	(.L_11 - .L_10)
	.align		4
.L_10:
        /*0040*/ 	.word	index@(_Z29matrix_multiplication_kernel1PfS_S_iii)
        /*0044*/ 	.word	0x00000000
.L_11:


//--------------------- .nv.compat                --------------------------
	.section	.nv.compat,"",@"SHT_CUDA_COMPAT_INFO"
	.align	4
        /*0000*/ 	.byte	0x02, 0x09, 0x00, 0x00, 0x02, 0x02, 0x01, 0x00, 0x02, 0x05, 0x05, 0x00, 0x03, 0x07, 0x01, 0x01
        /*0010*/ 	.byte	0x02, 0x03, 0x00, 0x00, 0x02, 0x06, 0x01, 0x00, 0x04, 0x0b, 0x08, 0x00, 0x09, 0x00, 0x00, 0x00
        /*0020*/ 	.byte	0x00, 0x00, 0x00, 0x00


//--------------------- .nv.info._Z29matrix_multiplication_kernel2PfS_S_iii --------------------------
	.section	.nv.info._Z29matrix_multiplication_kernel2PfS_S_iii,"",@"SHT_CUDA_INFO"
	.sectionflags	@""
	.align	4


	//----- nvinfo : EIATTR_CUDA_API_VERSION
	.align		4
        /*0000*/ 	.byte	0x04, 0x37
        /*0002*/ 	.short	(.L_13 - .L_12)
.L_12:
        /*0004*/ 	.word	0x00000082


	//----- nvinfo : EIATTR_KPARAM_INFO
	.align		4
.L_13:
        /*0008*/ 	.byte	0x04, 0x17
        /*000a*/ 	.short	(.L_15 - .L_14)
.L_14:
        /*000c*/ 	.word	0x00000000
        /*0010*/ 	.short	0x0005
        /*0012*/ 	.short	0x0020
        /*0014*/ 	.byte	0x00, 0xf0, 0x11, 0x00


	//----- nvinfo : EIATTR_KPARAM_INFO
	.align		4
.L_15:
        /*0018*/ 	.byte	0x04, 0x17
        /*001a*/ 	.short	(.L_17 - .L_16)
.L_16:
        /*001c*/ 	.word	0x00000000
        /*0020*/ 	.short	0x0004
        /*0022*/ 	.short	0x001c
        /*0024*/ 	.byte	0x00, 0xf0, 0x11, 0x00


	//----- nvinfo : EIATTR_KPARAM_INFO
	.align		4
.L_17:
        /*0028*/ 	.byte	0x04, 0x17
        /*002a*/ 	.short	(.L_19 - .L_18)
.L_18:
        /*002c*/ 	.word	0x00000000
        /*0030*/ 	.short	0x0003
        /*0032*/ 	.short	0x0018
        /*0034*/ 	.byte	0x00, 0xf0, 0x11, 0x00


	//----- nvinfo : EIATTR_KPARAM_INFO
	.align		4
.L_19:
        /*0038*/ 	.byte	0x04, 0x17
        /*003a*/ 	.short	(.L_21 - .L_20)
.L_20:
        /*003c*/ 	.word	0x00000000
        /*0040*/ 	.short	0x0002
        /*0042*/ 	.short	0x0010
        /*0044*/ 	.byte	0x00, 0xf5, 0x21, 0x00


	//----- nvinfo : EIATTR_KPARAM_INFO
	.align		4
.L_21:
        /*0048*/ 	.byte	0x04, 0x17
        /*004a*/ 	.short	(.L_23 - .L_22)
.L_22:
        /*004c*/ 	.word	0x00000000
        /*0050*/ 	.short	0x0001
        /*0052*/ 	.short	0x0008
        /*0054*/ 	.byte	0x00, 0xf5, 0x21, 0x00


	//----- nvinfo : EIATTR_KPARAM_INFO
	.align		4
.L_23:
        /*0058*/ 	.byte	0x04, 0x17
        /*005a*/ 	.short	(.L_25 - .L_24)
.L_24:
        /*005c*/ 	.word	0x00000000
        /*0060*/ 	.short	0x0000
        /*0062*/ 	.short	0x0000
        /*0064*/ 	.byte	0x00, 0xf5, 0x21, 0x00


	//----- nvinfo : EIATTR_SPARSE_MMA_MASK
	.align		4
.L_25:
        /*0068*/ 	.byte	0x03, 0x50
        /*006a*/ 	.short	0x0000


	//----- nvinfo : EIATTR_MAXREG_COUNT
	.align		4
        /*006c*/ 	.byte	0x03, 0x1b
        /*006e*/ 	.short	0x00ff


	//----- nvinfo : EIATTR_NUM_BARRIERS
	.align		4
        /*0070*/ 	.byte	0x02, 0x4c
        /*0072*/ 	.byte	0x01
	.zero		1


	//----- nvinfo : EIATTR_MERCURY_ISA_VERSION
	.align		4
        /*0074*/ 	.byte	0x03, 0x5f
        /*0076*/ 	.short	0x0101


	//----- nvinfo : EIATTR_VRC_CTA_INIT_COUNT
	.align		4
        /*0078*/ 	.byte	0x02, 0x4a
	.zero		1
	.zero		1


	//----- nvinfo : EIATTR_EXIT_INSTR_OFFSETS
	.align		4
        /*007c*/ 	.byte	0x04, 0x1c
        /*007e*/ 	.short	(.L_27 - .L_26)


	//   ....[0]....
.L_26:
        /*0080*/ 	.word	0x00000830


	//   ....[1]....
        /*0084*/ 	.word	0x00000880


	//----- nvinfo : EIATTR_CBANK_PARAM_SIZE
	.align		4
.L_27:
        /*0088*/ 	.byte	0x03, 0x19
        /*008a*/ 	.short	0x0024


	//----- nvinfo : EIATTR_PARAM_CBANK
	.align		4
        /*008c*/ 	.byte	0x04, 0x0a
        /*008e*/ 	.short	(.L_29 - .L_28)
	.align		4
.L_28:
        /*0090*/ 	.word	index@(.nv.constant0._Z29matrix_multiplication_kernel2PfS_S_iii)
        /*0094*/ 	.short	0x0380
        /*0096*/ 	.short	0x0024


	//----- nvinfo : EIATTR_SW_WAR
	.align		4
.L_29:
        /*0098*/ 	.byte	0x04, 0x36
        /*009a*/ 	.short	(.L_31 - .L_30)
.L_30:
        /*009c*/ 	.word	0x00000008
.L_31:


//--------------------- .nv.info._Z29matrix_multiplication_kernel1PfS_S_iii --------------------------
	.section	.nv.info._Z29matrix_multiplication_kernel1PfS_S_iii,"",@"SHT_CUDA_INFO"
	.sectionflags	@""
	.align	4


	//----- nvinfo : EIATTR_CUDA_API_VERSION
	.align		4
        /*0000*/ 	.byte	0x04, 0x37
        /*0002*/ 	.short	(.L_33 - .L_32)
.L_32:
        /*0004*/ 	.word	0x00000082


	//----- nvinfo : EIATTR_KPARAM_INFO
	.align		4
.L_33:
        /*0008*/ 	.byte	0x04, 0x17
        /*000a*/ 	.short	(.L_35 - .L_34)
.L_34:
        /*000c*/ 	.word	0x00000000
        /*0010*/ 	.short	0x0005
        /*0012*/ 	.short	0x0020
        /*0014*/ 	.byte	0x00, 0xf0, 0x11, 0x00


	//----- nvinfo : EIATTR_KPARAM_INFO
	.align		4
.L_35:
        /*0018*/ 	.byte	0x04, 0x17
        /*001a*/ 	.short	(.L_37 - .L_36)
.L_36:
        /*001c*/ 	.word	0x00000000
        /*0020*/ 	.short	0x0004
        /*0022*/ 	.short	0x001c
        /*0024*/ 	.byte	0x00, 0xf0, 0x11, 0x00


	//----- nvinfo : EIATTR_KPARAM_INFO
	.align		4
.L_37:
        /*0028*/ 	.byte	0x04, 0x17
        /*002a*/ 	.short	(.L_39 - .L_38)
.L_38:
        /*002c*/ 	.word	0x00000000
        /*0030*/ 	.short	0x0003
        /*0032*/ 	.short	0x0018
        /*0034*/ 	.byte	0x00, 0xf0, 0x11, 0x00


	//----- nvinfo : EIATTR_KPARAM_INFO
	.align		4
.L_39:
        /*0038*/ 	.byte	0x04, 0x17
        /*003a*/ 	.short	(.L_41 - .L_40)
.L_40:
        /*003c*/ 	.word	0x00000000
        /*0040*/ 	.short	0x0002
        /*0042*/ 	.short	0x0010
        /*0044*/ 	.byte	0x00, 0xf5, 0x21, 0x00


	//----- nvinfo : EIATTR_KPARAM_INFO
	.align		4
.L_41:
        /*0048*/ 	.byte	0x04, 0x17
        /*004a*/ 	.short	(.L_43 - .L_42)
.L_42:
        /*004c*/ 	.word	0x00000000
        /*0050*/ 	.short	0x0001
        /*0052*/ 	.short	0x0008
        /*0054*/ 	.byte	0x00, 0xf5, 0x21, 0x00


	//----- nvinfo : EIATTR_KPARAM_INFO
	.align		4
.L_43:
        /*0058*/ 	.byte	0x04, 0x17
        /*005a*/ 	.short	(.L_45 - .L_44)
.L_44:
        /*005c*/ 	.word	0x00000000
        /*0060*/ 	.short	0x0000
        /*0062*/ 	.short	0x0000
        /*0064*/ 	.byte	0x00, 0xf5, 0x21, 0x00


	//----- nvinfo : EIATTR_SPARSE_MMA_MASK
	.align		4
.L_45:
        /*0068*/ 	.byte	0x03, 0x50
        /*006a*/ 	.short	0x0000


	//----- nvinfo : EIATTR_MAXREG_COUNT
	.align		4
        /*006c*/ 	.byte	0x03, 0x1b
        /*006e*/ 	.short	0x00ff


	//----- nvinfo : EIATTR_MERCURY_ISA_VERSION
	.align		4
        /*0070*/ 	.byte	0x03, 0x5f
        /*0072*/ 	.short	0x0101


	//----- nvinfo : EIATTR_VRC_CTA_INIT_COUNT
	.align		4
        /*0074*/ 	.byte	0x02, 0x4a
	.zero		1
	.zero		1


	//----- nvinfo : EIATTR_EXIT_INSTR_OFFSETS
	.align		4
        /*0078*/ 	.byte	0x04, 0x1c
        /*007a*/ 	.short	(.L_47 - .L_46)


	//   ....[0]....
.L_46:
        /*007c*/ 	.word	0x000000f0


	//   ....[1]....
        /*0080*/ 	.word	0x00000880


	//----- nvinfo : EIATTR_CBANK_PARAM_SIZE
	.align		4
.L_47:
        /*0084*/ 	.byte	0x03, 0x19
        /*0086*/ 	.short	0x0024


	//----- nvinfo : EIATTR_PARAM_CBANK
	.align		4
        /*0088*/ 	.byte	0x04, 0x0a
        /*008a*/ 	.short	(.L_49 - .L_48)
	.align		4
.L_48:
        /*008c*/ 	.word	index@(.nv.constant0._Z29matrix_multiplication_kernel1PfS_S_iii)
        /*0090*/ 	.short	0x0380
        /*0092*/ 	.short	0x0024


	//----- nvinfo : EIATTR_SW_WAR
	.align		4
.L_49:
        /*0094*/ 	.byte	0x04, 0x36
        /*0096*/ 	.short	(.L_51 - .L_50)
.L_50:
        /*0098*/ 	.word	0x00000008
.L_51:


//--------------------- .nv.callgraph             --------------------------
	.section	.nv.callgraph,"",@"SHT_CUDA_CALLGRAPH"
	.align	4
	.sectionentsize	8
	.align		4
        /*0000*/ 	.word	0x00000000
	.align		4
        /*0004*/ 	.word	0xffffffff
	.align		4
        /*0008*/ 	.word	0x00000000
	.align		4
        /*000c*/ 	.word	0xfffffffe
	.align		4
        /*0010*/ 	.word	0x00000000
	.align		4
        /*0014*/ 	.word	0xfffffffd
	.align		4
        /*0018*/ 	.word	0x00000000
	.align		4
        /*001c*/ 	.word	0xfffffffc


//--------------------- .text._Z29matrix_multiplication_kernel2PfS_S_iii --------------------------
	.section	.text._Z29matrix_multiplication_kernel2PfS_S_iii,"ax",@progbits
	.align	128
        .global         _Z29matrix_multiplication_kernel2PfS_S_iii
        .type           _Z29matrix_multiplication_kernel2PfS_S_iii,@function
        .size           _Z29matrix_multiplication_kernel2PfS_S_iii,(.L_x_8 - _Z29matrix_multiplication_kernel2PfS_S_iii)
        .other          _Z29matrix_multiplication_kernel2PfS_S_iii,@"STO_CUDA_ENTRY STV_DEFAULT"
_Z29matrix_multiplication_kernel2PfS_S_iii:
.text._Z29matrix_multiplication_kernel2PfS_S_iii:
[----:B------:R-:W-:Y:S01]  /*0000*/  LDC R1, c[0x0][0x37c] ;  /* 0x0000df00ff017b82 */ /* 0x000fe20000000800 */
[----:B------:R-:W0:Y:S01]  /*0010*/  S2R R18, SR_CTAID.Y ;  /* 0x0000000000127919 */ /* 0x000e220000002600 */
[----:B------:R-:W1:Y:S01]  /*0020*/  LDCU UR10, c[0x0][0x39c] ;  /* 0x00007380ff0a77ac */ /* 0x000e620008000800 */
[----:B------:R-:W-:Y:S01]  /*0030*/  HFMA2 R21, -RZ, RZ, 0, 0 ;  /* 0x00000000ff157431 */ /* 0x000fe200000001ff */
[----:B------:R-:W0:Y:S01]  /*0040*/  S2R R16, SR_TID.Y ;  /* 0x0000000000107919 */ /* 0x000e220000002200 */
[----:B------:R-:W2:Y:S01]  /*0050*/  LDCU UR14, c[0x0][0x3a0] ;  /* 0x00007400ff0e77ac */ /* 0x000ea20008000800 */
[----:B------:R-:W3:Y:S01]  /*0060*/  S2R R2, SR_CTAID.X ;  /* 0x0000000000027919 */ /* 0x000ee20000002500 */
[----:B------:R-:W4:Y:S01]  /*0070*/  LDCU.64 UR8, c[0x0][0x358] ;  /* 0x00006b00ff0877ac */ /* 0x000f220008000a00 */
[----:B------:R-:W3:Y:S01]  /*0080*/  S2R R17, SR_TID.X ;  /* 0x0000000000117919 */ /* 0x000ee20000002100 */
[----:B-1----:R-:W-:Y:S01]  /*0090*/  UISETP.GE.AND UP0, UPT, UR10, 0x20, UPT ;  /* 0x000000200a00788c */ /* 0x002fe2000bf06270 */
[----:B0-----:R-:W-:-:S02]  /*00a0*/  LEA R18, R18, R16, 0x5 ;  /* 0x0000001012127211 */ /* 0x001fc400078e28ff */
[----:B---3--:R-:W-:-:S06]  /*00b0*/  LEA R19, R2, R17, 0x5 ;  /* 0x0000001102137211 */ /* 0x008fcc00078e28ff */
[----:B--2-4-:R-:W-:Y:S05]  /*00c0*/  BRA.U !UP0, `(.L_x_0) ;  /* 0x0000000508cc7547 */ /* 0x014fea000b800000 */
[----:B------:R-:W0:Y:S01]  /*00d0*/  S2UR UR6, SR_CgaCtaId ;  /* 0x00000000000679c3 */ /* 0x000e220000008800 */
[----:B------:R-:W1:Y:S01]  /*00e0*/  LDCU UR11, c[0x0][0x3a0] ;  /* 0x00007400ff0b77ac */ /* 0x000e620008000800 */
[----:B------:R-:W-:Y:S01]  /*00f0*/  MOV R21, RZ ;  /* 0x000000ff00157202 */ /* 0x000fe20000000f00 */
[----:B------:R-:W-:Y:S01]  /*0100*/  IMAD R6, R18, UR10, R17 ;  /* 0x0000000a12067c24 */ /* 0x000fe2000f8e0211 */
[----:B------:R-:W-:Y:S01]  /*0110*/  UMOV UR4, 0x400 ;  /* 0x0000040000047882 */ /* 0x000fe20000000000 */
[----:B------:R-:W-:-:S03]  /*0120*/  USHF.R.S32.HI UR5, URZ, 0x1f, UR10 ;  /* 0x0000001fff057899 */ /* 0x000fc6000801140a */
[----:B------:R-:W2:Y:S01]  /*0130*/  LDC R0, c[0x0][0x3a0] ;  /* 0x0000e800ff007b82 */ /* 0x000ea20000000800 */
[----:B------:R-:W3:Y:S01]  /*0140*/  LDCU.64 UR12, c[0x0][0x398] ;  /* 0x00007300ff0c77ac */ /* 0x000ee20008000a00 */
[----:B------:R-:W-:-:S04]  /*0150*/  ULEA.HI UR5, UR5, UR10, URZ, 0x5 ;  /* 0x0000000a05057291 */ /* 0x000fc8000f8f28ff */
[----:B------:R-:W-:Y:S01]  /*0160*/  USHF.R.S32.HI UR5, URZ, 0x5, UR5 ;  /* 0x00000005ff057899 */ /* 0x000fe20008011405 */
[----:B-1----:R-:W-:-:S03]  /*0170*/  IMAD R7, R16, UR11, R17 ;  /* 0x0000000b10077c24 */ /* 0x002fc6000f8e0211 */
[----:B------:R-:W-:Y:S02]  /*0180*/  UIADD3 UR5, UPT, UPT, -UR5, URZ, URZ ;  /* 0x000000ff05057290 */ /* 0x000fe4000fffe1ff */
[----:B0-----:R-:W-:Y:S01]  /*0190*/  ULEA UR7, UR6, UR4, 0x18 ;  /* 0x0000000406077291 */ /* 0x001fe2000f8ec0ff */
[----:B------:R-:W-:Y:S01]  /*01a0*/  LEA R7, R2, R7, 0x5 ;  /* 0x0000000702077211 */ /* 0x000fe200078e28ff */
[----:B------:R-:W-:-:S04]  /*01b0*/  UIADD3 UR4, UPT, UPT, UR4, 0x1000, URZ ;  /* 0x0000100004047890 */ /* 0x000fc8000fffe0ff */
[----:B------:R-:W-:Y:S01]  /*01c0*/  ULEA UR4, UR6, UR4, 0x18 ;  /* 0x0000000406047291 */ /* 0x000fe2000f8ec0ff */
[----:B------:R-:W-:-:S04]  /*01d0*/  LEA R5, R16, UR7, 0x7 ;  /* 0x0000000710057c11 */ /* 0x000fc8000f8e38ff */
[C---:B------:R-:W-:Y:S02]  /*01e0*/  LEA R4, R17.reuse, R5, 0x2 ;  /* 0x0000000511047211 */ /* 0x040fe400078e10ff */
[----:B------:R-:W-:-:S04]  /*01f0*/  LEA R3, R17, UR4, 0x2 ;  /* 0x0000000411037c11 */ /* 0x000fc8000f8e10ff */
[----:B---3--:R-:W-:-:S07]  /*0200*/  LEA R2, R16, R3, 0x7 ;  /* 0x0000000310027211 */ /* 0x008fce00078e38ff */
.L_x_1:
[----:B------:R-:W-:Y:S01]  /*0210*/  ISETP.GE.AND P1, PT, R17, UR13, PT ;  /* 0x0000000d11007c0c */ /* 0x000fe2000bf26270 */
[----:B------:R-:W-:Y:S01]  /*0220*/  HFMA2 R24, -RZ, RZ, 0, 0 ;  /* 0x00000000ff187431 */ /* 0x000fe200000001ff */
[----:B--2---:R-:W-:Y:S02]  /*0230*/  ISETP.GE.AND P0, PT, R19, R0, PT ;  /* 0x000000001300720c */ /* 0x004fe40003f06270 */
[----:B------:R-:W-:Y:S02]  /*0240*/  ISETP.GE.OR P1, PT, R18, UR12, P1 ;  /* 0x0000000c12007c0c */ /* 0x000fe40008f26670 */
[----:B------:R-:W-:Y:S02]  /*0250*/  ISETP.GE.OR P0, PT, R16, UR13, P0 ;  /* 0x0000000d10007c0c */ /* 0x000fe40008706670 */
[----:B------:R-:W-:-:S09]  /*0260*/  MOV R29, RZ ;  /* 0x000000ff001d7202 */ /* 0x000fd20000000f00 */
[----:B------:R-:W0:Y:S08]  /*0270*/  @!P1 LDC.64 R10, c[0x0][0x380] ;  /* 0x0000e000ff0a9b82 */ /* 0x000e300000000a00 */
[----:B------:R-:W1:Y:S01]  /*0280*/  @!P0 LDC.64 R8, c[0x0][0x388] ;  /* 0x0000e200ff088b82 */ /* 0x000e620000000a00 */
[----:B0-----:R-:W-:-:S05]  /*0290*/  @!P1 IMAD.WIDE R10, R6, 0x4, R10 ;  /* 0x00000004060a9825 */ /* 0x001fca00078e020a */
[----:B------:R-:W2:Y:S01]  /*02a0*/  @!P1 LDG.E R29, desc[UR8][R10.64] ;  /* 0x000000080a1d9981 */ /* 0x000ea2000c1e1900 */
[----:B-1----:R-:W-:-:S05]  /*02b0*/  @!P0 IMAD.WIDE R22, R7, 0x4, R8 ;  /* 0x0000000407168825 */ /* 0x002fca00078e0208 */
[----:B------:R-:W3:Y:S01]  /*02c0*/  @!P0 LDG.E R24, desc[UR8][R22.64] ;  /* 0x0000000816188981 */ /* 0x000ee2000c1e1900 */
[----:B------:R-:W-:-:S04]  /*02d0*/  UIADD3 UR5, UPT, UPT, UR5, 0x1, URZ ;  /* 0x0000000105057890 */ /* 0x000fc8000fffe0ff */
[----:B------:R-:W-:Y:S01]  /*02e0*/  UISETP.NE.AND UP0, UPT, UR5, URZ, UPT ;  /* 0x000000ff0500728c */ /* 0x000fe2000bf05270 */
[----:B------:R-:W-:Y:S01]  /*02f0*/  IADD3 R17, PT, PT, R17, 0x20, RZ ;  /* 0x0000002011117810 */ /* 0x000fe20007ffe0ff */
[----:B--2---:R-:W-:Y:S04]  /*0300*/  STS [R4], R29 ;  /* 0x0000001d04007388 */ /* 0x004fe80000000800 */
[----:B---3--:R-:W-:Y:S01]  /*0310*/  STS [R2], R24 ;  /* 0x0000001802007388 */ /* 0x008fe20000000800 */
[----:B------:R-:W-:Y:S06]  /*0320*/  BAR.SYNC.DEFER_BLOCKING 0x0 ;  /* 0x0000000000007b1d */ /* 0x000fec0000010000 */
[----:B------:R-:W-:Y:S04]  /*0330*/  LDS R28, [R3] ;  /* 0x00000000031c7984 */ /* 0x000fe80000000800 */
[----:B------:R-:W0:Y:S04]  /*0340*/  LDS.128 R12, [R5] ;  /* 0x00000000050c7984 */ /* 0x000e280000000c00 */
[----:B------:R-:W1:Y:S04]  /*0350*/  LDS R23, [R3+0x80] ;  /* 0x0000800003177984 */ /* 0x000e680000000800 */
[----:B------:R-:W2:Y:S04]  /*0360*/  LDS R27, [R3+0x100] ;  /* 0x00010000031b7984 */ /* 0x000ea80000000800 */
[----:B------:R-:W3:Y:S04]  /*0370*/  LDS R26, [R3+0x180] ;  /* 0x00018000031a7984 */ /* 0x000ee80000000800 */
[----:B------:R-:W-:Y:S04]  /*0380*/  LDS R25, [R3+0x200] ;  /* 0x0002000003197984 */ /* 0x000fe80000000800 */
[----:B------:R-:W4:Y:S04]  /*0390*/  LDS.128 R8, [R5+0x10] ;  /* 0x0000100005087984 */ /* 0x000f280000000c00 */
[----:B------:R-:W5:Y:S04]  /*03a0*/  LDS R20, [R3+0x280] ;  /* 0x0002800003147984 */ /* 0x000f680000000800 */
[----:B------:R-:W-:Y:S04]  /*03b0*/  LDS R24, [R3+0x380] ;  /* 0x0003800003187984 */ /* 0x000fe80000000800 */
[----:B------:R-:W-:Y:S01]  /*03c0*/  LDS R22, [R3+0x480] ;  /* 0x0004800003167984 */ /* 0x000fe20000000800 */
[----:B0-----:R-:W-:-:S03]  /*03d0*/  FFMA R12, R12, R28, R21 ;  /* 0x0000001c0c0c7223 */ /* 0x001fc60000000015 */
[----:B------:R-:W0:Y:S01]  /*03e0*/  LDS R21, [R3+0x300] ;  /* 0x0003000003157984 */ /* 0x000e220000000800 */
[----:B-1----:R-:W-:-:S03]  /*03f0*/  FFMA R12, R23, R13, R12 ;  /* 0x0000000d170c7223 */ /* 0x002fc6000000000c */
[----:B------:R-:W-:Y:S01]  /*0400*/  LDS R23, [R3+0x400] ;  /* 0x0004000003177984 */ /* 0x000fe20000000800 */
[----:B--2---:R-:W-:-:S04]  /*0410*/  FFMA R27, R27, R14, R12 ;  /* 0x0000000e1b1b7223 */ /* 0x004fc8000000000c */
[----:B---3--:R-:W-:Y:S02]  /*0420*/  FFMA R27, R26, R15, R27 ;  /* 0x0000000f1a1b7223 */ /* 0x008fe4000000001b */
[----:B------:R-:W1:Y:S04]  /*0430*/  LDS.128 R12, [R5+0x20] ;  /* 0x00002000050c7984 */ /* 0x000e680000000c00 */
[----:B------:R-:W-:Y:S01]  /*0440*/  LDS R26, [R3+0x580] ;  /* 0x00058000031a7984 */ /* 0x000fe20000000800 */
[----:B----4-:R-:W-:-:S03]  /*0450*/  FFMA R27, R8, R25, R27 ;  /* 0x00000019081b7223 */ /* 0x010fc6000000001b */
[----:B------:R-:W2:Y:S01]  /*0460*/  LDS R25, [R3+0x500] ;  /* 0x0005000003197984 */ /* 0x000ea20000000800 */
[----:B-----5:R-:W-:-:S04]  /*0470*/  FFMA R20, R20, R9, R27 ;  /* 0x0000000914147223 */ /* 0x020fc8000000001b */
[----:B0-----:R-:W-:Y:S02]  /*0480*/  FFMA R21, R21, R10, R20 ;  /* 0x0000000a15157223 */ /* 0x001fe40000000014 */
[----:B------:R-:W-:Y:S02]  /*0490*/  LDS R20, [R3+0x680] ;  /* 0x0006800003147984 */ /* 0x000fe40000000800 */
[----:B------:R-:W-:Y:S02]  /*04a0*/  FFMA R27, R24, R11, R21 ;  /* 0x0000000b181b7223 */ /* 0x000fe40000000015 */
[----:B------:R-:W-:Y:S04]  /*04b0*/  LDS R21, [R3+0x600] ;  /* 0x0006000003157984 */ /* 0x000fe80000000800 */
[----:B------:R-:W0:Y:S01]  /*04c0*/  LDS.128 R8, [R5+0x30] ;  /* 0x0000300005087984 */ /* 0x000e220000000c00 */
[----:B-1----:R-:W-:-:S03]  /*04d0*/  FFMA R27, R12, R23, R27 ;  /* 0x000000170c1b7223 */ /* 0x002fc6000000001b */
[----:B------:R-:W1:Y:S01]  /*04e0*/  LDS R23, [R3+0x700] ;  /* 0x0007000003177984 */ /* 0x000e620000000800 */
[----:B------:R-:W-:-:S03]  /*04f0*/  FFMA R22, R22, R13, R27 ;  /* 0x0000000d16167223 */ /* 0x000fc6000000001b */
[----:B------:R-:W3:Y:S01]  /*0500*/  LDS R24, [R3+0x780] ;  /* 0x0007800003187984 */ /* 0x000ee20000000800 */
[----:B--2---:R-:W-:-:S03]  /*0510*/  FFMA R25, R25, R14, R22 ;  /* 0x0000000e19197223 */ /* 0x004fc60000000016 */
[----:B------:R-:W-:Y:S01]  /*0520*/  LDS R22, [R3+0x880] ;  /* 0x0008800003167984 */ /* 0x000fe20000000800 */
[----:B------:R-:W-:-:S03]  /*0530*/  FFMA R27, R26, R15, R25 ;  /* 0x0000000f1a1b7223 */ /* 0x000fc60000000019 */
[----:B------:R-:W-:Y:S04]  /*0540*/  LDS R25, [R3+0x800] ;  /* 0x0008000003197984 */ /* 0x000fe80000000800 */
[----:B------:R-:W2:Y:S04]  /*0550*/  LDS.128 R12, [R5+0x40] ;  /* 0x00004000050c7984 */ /* 0x000ea80000000c00 */
[----:B------:R-:W-:Y:S01]  /*0560*/  LDS R26, [R3+0x980] ;  /* 0x00098000031a7984 */ /* 0x000fe20000000800 */
[----:B0-----:R-:W-:-:S03]  /*0570*/  FFMA R27, R8, R21, R27 ;  /* 0x00000015081b7223 */ /* 0x001fc6000000001b */
[----:B------:R-:W0:Y:S01]  /*0580*/  LDS R21, [R3+0x900] ;  /* 0x0009000003157984 */ /* 0x000e220000000800 */
[----:B------:R-:W-:-:S04]  /*0590*/  FFMA R20, R20, R9, R27 ;  /* 0x0000000914147223 */ /* 0x000fc8000000001b */
[----:B-1----:R-:W-:Y:S02]  /*05a0*/  FFMA R23, R23, R10, R20 ;  /* 0x0000000a17177223 */ /* 0x002fe40000000014 */
[----:B------:R-:W-:Y:S02]  /*05b0*/  LDS R20, [R3+0xa80] ;  /* 0x000a800003147984 */ /* 0x000fe40000000800 */
[----:B---3--:R-:W-:Y:S02]  /*05c0*/  FFMA R27, R24, R11, R23 ;  /* 0x0000000b181b7223 */ /* 0x008fe40000000017 */
[----:B------:R-:W-:Y:S04]  /*05d0*/  LDS R23, [R3+0xa00] ;  /* 0x000a000003177984 */ /* 0x000fe80000000800 */
[----:B------:R-:W1:Y:S01]  /*05e0*/  LDS.128 R8, [R5+0x50] ;  /* 0x0000500005087984 */ /* 0x000e620000000c00 */
[----:B--2---:R-:W-:-:S03]  /*05f0*/  FFMA R27, R12, R25, R27 ;  /* 0x000000190c1b7223 */ /* 0x004fc6000000001b */
[----:B------:R-:W2:Y:S01]  /*0600*/  LDS R25, [R3+0xb00] ;  /* 0x000b000003197984 */ /* 0x000ea20000000800 */
[----:B------:R-:W-:-:S03]  /*0610*/  FFMA R12, R22, R13, R27 ;  /* 0x0000000d160c7223 */ /* 0x000fc6000000001b */
[----:B------:R-:W3:Y:S04]  /*0620*/  LDS R22, [R3+0xb80] ;  /* 0x000b800003167984 */ /* 0x000ee80000000800 */
[----:B------:R-:W-:Y:S01]  /*0630*/  LDS R24, [R3+0xc80] ;  /* 0x000c800003187984 */ /* 0x000fe20000000800 */
[----:B0-----:R-:W-:-:S04]  /*0640*/  FFMA R21, R21, R14, R12 ;  /* 0x0000000e15157223 */ /* 0x001fc8000000000c */
[----:B------:R-:W-:Y:S02]  /*0650*/  FFMA R27, R26, R15, R21 ;  /* 0x0000000f1a1b7223 */ /* 0x000fe40000000015 */
[----:B------:R-:W-:Y:S04]  /*0660*/  LDS R21, [R3+0xc00] ;  /* 0x000c000003157984 */ /* 0x000fe80000000800 */
[----:B------:R-:W0:Y:S01]  /*0670*/  LDS.128 R12, [R5+0x60] ;  /* 0x00006000050c7984 */ /* 0x000e220000000c00 */
[----:B-1----:R-:W-:-:S04]  /*0680*/  FFMA R23, R8, R23, R27 ;  /* 0x0000001708177223 */ /* 0x002fc8000000001b */
[----:B------:R-:W-:Y:S02]  /*0690*/  FFMA R20, R20, R9, R23 ;  /* 0x0000000914147223 */ /* 0x000fe40000000017 */
[----:B------:R-:W1:Y:S02]  /*06a0*/  LDS R23, [R3+0xd00] ;  /* 0x000d000003177984 */ /* 0x000e640000000800 */
[----:B--2---:R-:W-:Y:S02]  /*06b0*/  FFMA R25, R25, R10, R20 ;  /* 0x0000000a19197223 */ /* 0x004fe40000000014 */
[----:B------:R-:W2:Y:S02]  /*06c0*/  LDS R20, [R3+0xd80] ;  /* 0x000d800003147984 */ /* 0x000ea40000000800 */
[----:B---3--:R-:W-:Y:S02]  /*06d0*/  FFMA R27, R22, R11, R25 ;  /* 0x0000000b161b7223 */ /* 0x008fe40000000019 */
[----:B------:R-:W-:Y:S04]  /*06e0*/  LDS R25, [R3+0xe00] ;  /* 0x000e000003197984 */ /* 0x000fe80000000800 */
[----:B------:R-:W3:Y:S04]  /*06f0*/  LDS.128 R8, [R5+0x70] ;  /* 0x0000700005087984 */ /* 0x000ee80000000c00 */
[----:B------:R-:W4:Y:S01]  /*0700*/  LDS R22, [R3+0xe80] ;  /* 0x000e800003167984 */ /* 0x000f220000000800 */
[----:B0-----:R-:W-:-:S03]  /*0710*/  FFMA R27, R12, R21, R27 ;  /* 0x000000150c1b7223 */ /* 0x001fc6000000001b */
[----:B------:R-:W0:Y:S04]  /*0720*/  LDS R21, [R3+0xf00] ;  /* 0x000f000003157984 */ /* 0x000e280000000800 */
[----:B------:R-:W5:Y:S01]  /*0730*/  LDS R12, [R3+0xf80] ;  /* 0x000f8000030c7984 */ /* 0x000f620000000800 */
[----:B------:R-:W-:-:S04]  /*0740*/  FFMA R24, R24, R13, R27 ;  /* 0x0000000d18187223 */ /* 0x000fc8000000001b */
[----:B-1----:R-:W-:-:S04]  /*0750*/  FFMA R23, R23, R14, R24 ;  /* 0x0000000e17177223 */ /* 0x002fc80000000018 */
[----:B--2---:R-:W-:-:S04]  /*0760*/  FFMA R15, R20, R15, R23 ;  /* 0x0000000f140f7223 */ /* 0x004fc80000000017 */
[----:B---3--:R-:W-:-:S04]  /*0770*/  FFMA R15, R8, R25, R15 ;  /* 0x00000019080f7223 */ /* 0x008fc8000000000f */
[----:B----4-:R-:W-:Y:S01]  /*0780*/  FFMA R22, R22, R9, R15 ;  /* 0x0000000916167223 */ /* 0x010fe2000000000f */
[----:B------:R-:W-:Y:S02]  /*0790*/  IADD3 R16, PT, PT, R16, 0x20, RZ ;  /* 0x0000002010107810 */ /* 0x000fe40007ffe0ff */
[----:B------:R-:W-:Y:S02]  /*07a0*/  IADD3 R6, PT, PT, R6, 0x20, RZ ;  /* 0x0000002006067810 */ /* 0x000fe40007ffe0ff */
[----:B------:R-:W-:Y:S01]  /*07b0*/  LEA R7, R0, R7, 0x5 ;  /* 0x0000000700077211 */ /* 0x000fe200078e28ff */
[----:B0-----:R-:W-:-:S04]  /*07c0*/  FFMA R21, R21, R10, R22 ;  /* 0x0000000a15157223 */ /* 0x001fc80000000016 */
[----:B-----5:R-:W-:Y:S01]  /*07d0*/  FFMA R21, R12, R11, R21 ;  /* 0x0000000b0c157223 */ /* 0x020fe20000000015 */
[----:B------:R-:W-:Y:S06]  /*07e0*/  BAR.SYNC.DEFER_BLOCKING 0x0 ;  /* 0x0000000000007b1d */ /* 0x000fec0000010000 */
[----:B------:R-:W-:Y:S05]  /*07f0*/  BRA.U UP0, `(.L_x_1) ;  /* 0xfffffff900847547 */ /* 0x000fea000b83ffff */
.L_x_0:
[----:B------:R-:W0:Y:S01]  /*0800*/  LDCU UR4, c[0x0][0x398] ;  /* 0x00007300ff0477ac */ /* 0x000e220008000800 */
[----:B------:R-:W-:-:S04]  /*0810*/  ISETP.GE.AND P0, PT, R19, UR14, PT ;  /* 0x0000000e13007c0c */ /* 0x000fc8000bf06270 */
[----:B0-----:R-:W-:-:S13]  /*0820*/  ISETP.GE.OR P0, PT, R18, UR4, P0 ;  /* 0x0000000412007c0c */ /* 0x001fda0008706670 */
[----:B------:R-:W-:Y:S05]  /*0830*/  @P0 EXIT ;  /* 0x000000000000094d */ /* 0x000fea0003800000 */
[----:B------:R-:W0:Y:S01]  /*0840*/  LDC.64 R2, c[0x0][0x390] ;  /* 0x0000e400ff027b82 */ /* 0x000e220000000a00 */
[----:B------:R-:W-:-:S04]  /*0850*/  IMAD R19, R18, UR14, R19 ;  /* 0x0000000e12137c24 */ /* 0x000fc8000f8e0213 */
[----:B0-----:R-:W-:-:S05]  /*0860*/  IMAD.WIDE.U32 R2, R19, 0x4, R2 ;  /* 0x0000000413027825 */ /* 0x001fca00078e0002 */
[----:B------:R-:W-:Y:S01]  /*0870*/  STG.E desc[UR8][R2.64], R21 ;  /* 0x0000001502007986 */ /* 0x000fe2000c101908 */
[----:B------:R-:W-:Y:S05]  /*0880*/  EXIT ;  /* 0x000000000000794d */ /* 0x000fea0003800000 */
.L_x_2:
[----:B------:R-:W-:-:S00]  /*0890*/  BRA `(.L_x_2) ;  /* 0xfffffffc00fc7947 */ /* 0x000fc0000383ffff */
[----:B------:R-:W-:-:S00]  /*08a0*/  NOP ;  /* 0x0000000000007918 */ /* 0x000fc00000000000 */
        /* <DEDUP_REMOVED lines=13> */
.L_x_8:


//--------------------- .text._Z29matrix_multiplication_kernel1PfS_S_iii --------------------------
	.section	.text._Z29matrix_multiplication_kernel1PfS_S_iii,"ax",@progbits
	.align	128
        .global         _Z29matrix_multiplication_kernel1PfS_S_iii
        .type           _Z29matrix_multiplication_kernel1PfS_S_iii,@function
        .size           _Z29matrix_multiplication_kernel1PfS_S_iii,(.L_x_9 - _Z29matrix_multiplication_kernel1PfS_S_iii)
        .other          _Z29matrix_multiplication_kernel1PfS_S_iii,@"STO_CUDA_ENTRY STV_DEFAULT"
_Z29matrix_multiplication_kernel1PfS_S_iii:
.text._Z29matrix_multiplication_kernel1PfS_S_iii:
[----:B------:R-:W-:Y:S01]  /*0000*/  LDC R1, c[0x0][0x37c] ;  /* 0x0000df00ff017b82 */ /* 0x000fe20000000800 */
[----:B------:R-:W0:Y:S07]  /*0010*/  S2R R5, SR_TID.Y ;  /* 0x0000000000057919 */ /* 0x000e2e0000002200 */
[----:B------:R-:W1:Y:S01]  /*0020*/  LDC R2, c[0x0][0x360] ;  /* 0x0000d800ff027b82 */ /* 0x000e620000000800 */
[----:B------:R-:W2:Y:S01]  /*0030*/  LDCU UR7, c[0x0][0x398] ;  /* 0x00007300ff0777ac */ /* 0x000ea20008000800 */
[----:B------:R-:W1:Y:S06]  /*0040*/  S2R R3, SR_TID.X ;  /* 0x0000000000037919 */ /* 0x000e6c0000002100 */
[----:B------:R-:W0:Y:S08]  /*0050*/  S2UR UR5, SR_CTAID.Y ;  /* 0x00000000000579c3 */ /* 0x000e300000002600 */
[----:B------:R-:W0:Y:S01]  /*0060*/  LDC R0, c[0x0][0x364] ;  /* 0x0000d900ff007b82 */ /* 0x000e220000000800 */
[----:B------:R-:W3:Y:S07]  /*0070*/  LDCU UR6, c[0x0][0x370] ;  /* 0x00006e00ff0677ac */ /* 0x000eee0008000800 */
[----:B------:R-:W1:Y:S08]  /*0080*/  S2UR UR4, SR_CTAID.X ;  /* 0x00000000000479c3 */ /* 0x000e700000002500 */
[----:B------:R-:W4:Y:S01]  /*0090*/  LDC R15, c[0x0][0x3a0] ;  /* 0x0000e800ff0f7b82 */ /* 0x000f220000000800 */
[----:B0-----:R-:W-:-:S02]  /*00a0*/  IMAD R0, R0, UR5, R5 ;  /* 0x0000000500007c24 */ /* 0x001fc4000f8e0205 */
[C---:B-1----:R-:W-:Y:S02]  /*00b0*/  IMAD R3, R2.reuse, UR4, R3 ;  /* 0x0000000402037c24 */ /* 0x042fe4000f8e0203 */
[----:B---3--:R-:W-:Y:S01]  /*00c0*/  IMAD R2, R2, UR6, RZ ;  /* 0x0000000602027c24 */ /* 0x008fe2000f8e02ff */
[----:B----4-:R-:W-:-:S04]  /*00d0*/  ISETP.GE.AND P0, PT, R0, R15, PT ;  /* 0x0000000f0000720c */ /* 0x010fc80003f06270 */
[----:B--2---:R-:W-:-:S13]  /*00e0*/  ISETP.GE.OR P0, PT, R3, UR7, P0 ;  /* 0x0000000703007c0c */ /* 0x004fda0008706670 */
[----:B------:R-:W-:Y:S05]  /*00f0*/  @P0 EXIT ;  /* 0x000000000000094d */ /* 0x000fea0003800000 */
[----:B------:R-:W0:Y:S01]  /*0100*/  LDC R14, c[0x0][0x39c] ;  /* 0x0000e700ff0e7b82 */ /* 0x000e220000000800 */
[----:B------:R-:W1:Y:S01]  /*0110*/  LDCU.64 UR6, c[0x0][0x358] ;  /* 0x00006b00ff0677ac */ /* 0x000e620008000a00 */
[----:B------:R-:W-:Y:S02]  /*0120*/  HFMA2 R26, -RZ, RZ, 0, 0 ;  /* 0x00000000ff1a7431 */ /* 0x000fe400000001ff */
[----:B------:R-:W-:Y:S01]  /*0130*/  IMAD R17, R3, R2, RZ ;  /* 0x0000000203117224 */ /* 0x000fe200078e02ff */
[----:B0-----:R-:W-:-:S13]  /*0140*/  ISETP.GE.AND P0, PT, R14, 0x1, PT ;  /* 0x000000010e00780c */ /* 0x001fda0003f06270 */
[----:B-1----:R-:W-:Y:S05]  /*0150*/  @!P0 BRA `(.L_x_3) ;  /* 0x0000000400b88947 */ /* 0x002fea0003800000 */
[C---:B------:R-:W-:Y:S01]  /*0160*/  ISETP.GE.U32.AND P1, PT, R14.reuse, 0x8, PT ;  /* 0x000000080e00780c */ /* 0x040fe20003f26070 */
[----:B------:R-:W-:Y:S01]  /*0170*/  IMAD R18, R3, R14, RZ ;  /* 0x0000000e03127224 */ /* 0x000fe200078e02ff */
[----:B------:R-:W-:Y:S02]  /*0180*/  LOP3.LUT R25, R14, 0x7, RZ, 0xc0, !PT ;  /* 0x000000070e197812 */ /* 0x000fe400078ec0ff */
[----:B------:R-:W-:Y:S02]  /*0190*/  MOV R26, RZ ;  /* 0x000000ff001a7202 */ /* 0x000fe40000000f00 */
[----:B------:R-:W-:Y:S02]  /*01a0*/  ISETP.NE.AND P0, PT, R25, RZ, PT ;  /* 0x000000ff1900720c */ /* 0x000fe40003f05270 */
[----:B------:R-:W-:-:S05]  /*01b0*/  MOV R19, RZ ;  /* 0x000000ff00137202 */ /* 0x000fca0000000f00 */
[----:B------:R-:W-:Y:S06]  /*01c0*/  @!P1 BRA `(.L_x_4) ;  /* 0x0000000000c49947 */ /* 0x000fec0003800000 */
[----:B------:R-:W0:Y:S01]  /*01d0*/  LDCU.64 UR4, c[0x0][0x380] ;  /* 0x00007000ff0477ac */ /* 0x000e220008000a00 */
[----:B------:R-:W-:Y:S02]  /*01e0*/  LOP3.LUT R19, R14, 0x7ffffff8, RZ, 0xc0, !PT ;  /* 0x7ffffff80e137812 */ /* 0x000fe400078ec0ff */
[----:B------:R-:W-:Y:S02]  /*01f0*/  MOV R26, RZ ;  /* 0x000000ff001a7202 */ /* 0x000fe40000000f00 */
[----:B------:R-:W-:Y:S02]  /*0200*/  MOV R16, R18 ;  /* 0x0000001200107202 */ /* 0x000fe40000000f00 */
[----:B------:R-:W-:Y:S02]  /*0210*/  MOV R22, R0 ;  /* 0x0000000000167202 */ /* 0x000fe40000000f00 */
[----:B------:R-:W-:Y:S01]  /*0220*/  IADD3 R20, PT, PT, -R19, RZ, RZ ;  /* 0x000000ff13147210 */ /* 0x000fe20007ffe1ff */
[----:B0-----:R-:W-:-:S04]  /*0230*/  UIADD3 UR4, UP0, UPT, UR4, 0x10, URZ ;  /* 0x0000001004047890 */ /* 0x001fc8000ff1e0ff */
[----:B------:R-:W-:-:S12]  /*0240*/  UIADD3.X UR5, UPT, UPT, URZ, UR5, URZ, UP0, !UPT ;  /* 0x00000005ff057290 */ /* 0x000fd800087fe4ff */
.L_x_5:
[----:B------:R-:W0:Y:S01]  /*0250*/  LDC.64 R12, c[0x0][0x388] ;  /* 0x0000e200ff0c7b82 */ /* 0x000e220000000a00 */
[----:B------:R-:W-:Y:S02]  /*0260*/  MOV R2, UR4 ;  /* 0x0000000400027c02 */ /* 0x000fe40008000f00 */
[----:B------:R-:W-:-:S03]  /*0270*/  MOV R3, UR5 ;  /* 0x0000000500037c02 */ /* 0x000fc60008000f00 */
[----:B------:R-:W-:-:S05]  /*0280*/  IMAD.WIDE R2, R16, 0x4, R2 ;  /* 0x0000000410027825 */ /* 0x000fca00078e0202 */
[----:B------:R-:W2:Y:S04]  /*0290*/  LDG.E R21, desc[UR6][R2.64+-0x10] ;  /* 0xfffff00602157981 */ /* 0x000ea8000c1e1900 */
[----:B------:R-:W3:Y:S04]  /*02a0*/  LDG.E R23, desc[UR6][R2.64+-0xc] ;  /* 0xfffff40602177981 */ /* 0x000ee8000c1e1900 */
[----:B------:R-:W4:Y:S01]  /*02b0*/  LDG.E R29, desc[UR6][R2.64+-0x8] ;  /* 0xfffff806021d7981 */ /* 0x000f22000c1e1900 */
[----:B0-----:R-:W-:-:S05]  /*02c0*/  IMAD.WIDE R12, R22, 0x4, R12 ;  /* 0x00000004160c7825 */ /* 0x001fca00078e020c */
[----:B------:R0:W2:Y:S01]  /*02d0*/  LDG.E R24, desc[UR6][R12.64] ;  /* 0x000000060c187981 */ /* 0x0000a2000c1e1900 */
[----:B------:R-:W-:-:S04]  /*02e0*/  IMAD.WIDE R10, R15, 0x4, R12 ;  /* 0x000000040f0a7825 */ /* 0x000fc800078e020c */
[C---:B------:R-:W-:Y:S02]  /*02f0*/  IMAD.WIDE R4, R15.reuse, 0x4, R10 ;  /* 0x000000040f047825 */ /* 0x040fe400078e020a */
[----:B------:R-:W3:Y:S02]  /*0300*/  LDG.E R10, desc[UR6][R10.64] ;  /* 0x000000060a0a7981 */ /* 0x000ee4000c1e1900 */
[C---:B------:R-:W-:Y:S02]  /*0310*/  IMAD.WIDE R6, R15.reuse, 0x4, R4 ;  /* 0x000000040f067825 */ /* 0x040fe400078e0204 */
[----:B------:R1:W4:Y:S02]  /*0320*/  LDG.E R28, desc[UR6][R4.64] ;  /* 0x00000006041c7981 */ /* 0x000324000c1e1900 */
[C---:B------:R-:W-:Y:S02]  /*0330*/  IMAD.WIDE R8, R15.reuse, 0x4, R6 ;  /* 0x000000040f087825 */ /* 0x040fe400078e0206 */
[----:B------:R-:W5:Y:S02]  /*0340*/  LDG.E R6, desc[UR6][R6.64] ;  /* 0x0000000606067981 */ /* 0x000f64000c1e1900 */
[----:B0-----:R-:W-:-:S05]  /*0350*/  IMAD.WIDE R12, R15, 0x4, R8 ;  /* 0x000000040f0c7825 */ /* 0x001fca00078e0208 */
[----:B------:R-:W5:Y:S04]  /*0360*/  LDG.E R11, desc[UR6][R12.64] ;  /* 0x000000060c0b7981 */ /* 0x000f68000c1e1900 */
[----:B------:R-:W5:Y:S04]  /*0370*/  LDG.E R7, desc[UR6][R8.64] ;  /* 0x0000000608077981 */ /* 0x000f68000c1e1900 */
[----:B------:R-:W5:Y:S04]  /*0380*/  LDG.E R9, desc[UR6][R2.64+-0x4] ;  /* 0xfffffc0602097981 */ /* 0x000f68000c1e1900 */
[----:B------:R-:W5:Y:S01]  /*0390*/  LDG.E R8, desc[UR6][R2.64+0x8] ;  /* 0x0000080602087981 */ /* 0x000f62000c1e1900 */
[----:B--2---:R-:W-:Y:S01]  /*03a0*/  FFMA R24, R21, R24, R26 ;  /* 0x0000001815187223 */ /* 0x004fe2000000001a */
[----:B------:R-:W-:-:S02]  /*03b0*/  IMAD.WIDE R26, R15, 0x4, R12 ;  /* 0x000000040f1a7825 */ /* 0x000fc400078e020c */
[----:B------:R-:W2:Y:S04]  /*03c0*/  LDG.E R21, desc[UR6][R2.64] ;  /* 0x0000000602157981 */ /* 0x000ea8000c1e1900 */
[----:B------:R-:W2:Y:S01]  /*03d0*/  LDG.E R12, desc[UR6][R2.64+0x4] ;  /* 0x00000406020c7981 */ /* 0x000ea2000c1e1900 */
[----:B-1----:R-:W-:-:S03]  /*03e0*/  IMAD.WIDE R4, R15, 0x4, R26 ;  /* 0x000000040f047825 */ /* 0x002fc600078e021a */
[----:B------:R-:W2:Y:S04]  /*03f0*/  LDG.E R13, desc[UR6][R2.64+0xc] ;  /* 0x00000c06020d7981 */ /* 0x000ea8000c1e1900 */
[----:B------:R-:W2:Y:S04]  /*0400*/  LDG.E R4, desc[UR6][R4.64] ;  /* 0x0000000604047981 */ /* 0x000ea8000c1e1900 */
[----:B------:R-:W2:Y:S01]  /*0410*/  LDG.E R3, desc[UR6][R26.64] ;  /* 0x000000061a037981 */ /* 0x000ea2000c1e1900 */
[----:B---3--:R-:W-:Y:S01]  /*0420*/  FFMA R10, R23, R10, R24 ;  /* 0x0000000a170a7223 */ /* 0x008fe20000000018 */
[----:B------:R-:W-:-:S03]  /*0430*/  IADD3 R20, PT, PT, R20, 0x8, RZ ;  /* 0x0000000814147810 */ /* 0x000fc60007ffe0ff */
[----:B----4-:R-:W-:Y:S01]  /*0440*/  FFMA R10, R29, R28, R10 ;  /* 0x0000001c1d0a7223 */ /* 0x010fe2000000000a */
[----:B------:R-:W-:Y:S02]  /*0450*/  ISETP.NE.AND P1, PT, R20, RZ, PT ;  /* 0x000000ff1400720c */ /* 0x000fe40003f25270 */
[----:B------:R-:W-:Y:S01]  /*0460*/  LEA R22, R15, R22, 0x3 ;  /* 0x000000160f167211 */ /* 0x000fe200078e18ff */
[----:B-----5:R-:W-:Y:S01]  /*0470*/  FFMA R6, R9, R6, R10 ;  /* 0x0000000609067223 */ /* 0x020fe2000000000a */
[----:B------:R-:W-:-:S03]  /*0480*/  IADD3 R16, PT, PT, R16, 0x8, RZ ;  /* 0x0000000810107810 */ /* 0x000fc60007ffe0ff */
[----:B--2---:R-:W-:-:S04]  /*0490*/  FFMA R7, R21, R7, R6 ;  /* 0x0000000715077223 */ /* 0x004fc80000000006 */
[----:B------:R-:W-:-:S04]  /*04a0*/  FFMA R7, R12, R11, R7 ;  /* 0x0000000b0c077223 */ /* 0x000fc80000000007 */
[----:B------:R-:W-:-:S04]  /*04b0*/  FFMA R8, R8, R3, R7 ;  /* 0x0000000308087223 */ /* 0x000fc80000000007 */
[----:B------:R-:W-:Y:S01]  /*04c0*/  FFMA R26, R13, R4, R8 ;  /* 0x000000040d1a7223 */ /* 0x000fe20000000008 */
[----:B------:R-:W-:Y:S06]  /*04d0*/  @P1 BRA `(.L_x_5) ;  /* 0xfffffffc005c1947 */ /* 0x000fec000383ffff */
.L_x_4:
[----:B------:R-:W-:Y:S05]  /*04e0*/  @!P0 BRA `(.L_x_3) ;  /* 0x0000000000d48947 */ /* 0x000fea0003800000 */
[----:B------:R-:W-:Y:S02]  /*04f0*/  ISETP.GE.U32.AND P0, PT, R25, 0x4, PT ;  /* 0x000000041900780c */ /* 0x000fe40003f06070 */
[----:B------:R-:W-:-:S04]  /*0500*/  LOP3.LUT R12, R14, 0x3, RZ, 0xc0, !PT ;  /* 0x000000030e0c7812 */ /* 0x000fc800078ec0ff */
[----:B------:R-:W-:-:S07]  /*0510*/  ISETP.NE.AND P1, PT, R12, RZ, PT ;  /* 0x000000ff0c00720c */ /* 0x000fce0003f25270 */
[----:B------:R-:W-:Y:S06]  /*0520*/  @!P0 BRA `(.L_x_6) ;  /* 0x0000000000588947 */ /* 0x000fec0003800000 */
[----:B------:R-:W0:Y:S01]  /*0530*/  LDC.64 R8, c[0x0][0x388] ;  /* 0x0000e200ff087b82 */ /* 0x000e220000000a00 */
[----:B------:R-:W-:Y:S01]  /*0540*/  IMAD R7, R19, R15, R0 ;  /* 0x0000000f13077224 */ /* 0x000fe200078e0200 */
[----:B------:R-:W-:-:S06]  /*0550*/  IADD3 R5, PT, PT, R18, R19, RZ ;  /* 0x0000001312057210 */ /* 0x000fcc0007ffe0ff */
[----:B------:R-:W1:Y:S01]  /*0560*/  LDC.64 R2, c[0x0][0x380] ;  /* 0x0000e000ff027b82 */ /* 0x000e620000000a00 */
[----:B0-----:R-:W-:-:S04]  /*0570*/  IMAD.WIDE R8, R7, 0x4, R8 ;  /* 0x0000000407087825 */ /* 0x001fc800078e0208 */
[----:B------:R-:W-:Y:S02]  /*0580*/  IMAD.WIDE R10, R15, 0x4, R8 ;  /* 0x000000040f0a7825 */ /* 0x000fe400078e0208 */
[----:B------:R-:W2:Y:S02]  /*0590*/  LDG.E R8, desc[UR6][R8.64] ;  /* 0x0000000608087981 */ /* 0x000ea4000c1e1900 */
[----:B-1----:R-:W-:-:S04]  /*05a0*/  IMAD.WIDE R2, R5, 0x4, R2 ;  /* 0x0000000405027825 */ /* 0x002fc800078e0202 */
[C---:B------:R-:W-:Y:S01]  /*05b0*/  IMAD.WIDE R4, R15.reuse, 0x4, R10 ;  /* 0x000000040f047825 */ /* 0x040fe200078e020a */
[----:B------:R-:W2:Y:S04]  /*05c0*/  LDG.E R13, desc[UR6][R2.64] ;  /* 0x00000006020d7981 */ /* 0x000ea8000c1e1900 */
[----:B------:R-:W3:Y:S01]  /*05d0*/  LDG.E R10, desc[UR6][R10.64] ;  /* 0x000000060a0a7981 */ /* 0x000ee2000c1e1900 */
[----:B------:R-:W-:-:S03]  /*05e0*/  IMAD.WIDE R6, R15, 0x4, R4 ;  /* 0x000000040f067825 */ /* 0x000fc600078e0204 */
[----:B------:R-:W3:Y:S04]  /*05f0*/  LDG.E R16, desc[UR6][R2.64+0x4] ;  /* 0x0000040602107981 */ /* 0x000ee8000c1e1900 */
[----:B------:R-:W4:Y:S04]  /*0600*/  LDG.E R21, desc[UR6][R4.64] ;  /* 0x0000000604157981 */ /* 0x000f28000c1e1900 */
[----:B------:R-:W4:Y:S04]  /*0610*/  LDG.E R20, desc[UR6][R2.64+0x8] ;  /* 0x0000080602147981 */ /* 0x000f28000c1e1900 */
[----:B------:R-:W5:Y:S04]  /*0620*/  LDG.E R22, desc[UR6][R2.64+0xc] ;  /* 0x00000c0602167981 */ /* 0x000f68000c1e1900 */
[----:B------:R-:W5:Y:S01]  /*0630*/  LDG.E R6, desc[UR6][R6.64] ;  /* 0x0000000606067981 */ /* 0x000f62000c1e1900 */
[----:B------:R-:W-:Y:S01]  /*0640*/  IADD3 R19, PT, PT, R19, 0x4, RZ ;  /* 0x0000000413137810 */ /* 0x000fe20007ffe0ff */
[----:B--2---:R-:W-:-:S04]  /*0650*/  FFMA R13, R13, R8, R26 ;  /* 0x000000080d0d7223 */ /* 0x004fc8000000001a */
[----:B---3--:R-:W-:-:S04]  /*0660*/  FFMA R13, R16, R10, R13 ;  /* 0x0000000a100d7223 */ /* 0x008fc8000000000d */
[----:B----4-:R-:W-:-:S04]  /*0670*/  FFMA R13, R20, R21, R13 ;  /* 0x00000015140d7223 */ /* 0x010fc8000000000d */
[----:B-----5:R-:W-:-:S07]  /*0680*/  FFMA R26, R22, R6, R13 ;  /* 0x00000006161a7223 */ /* 0x020fce000000000d */
.L_x_6:
[----:B------:R-:W-:Y:S05]  /*0690*/  @!P1 BRA `(.L_x_3) ;  /* 0x0000000000689947 */ /* 0x000fea0003800000 */
[----:B------:R-:W0:Y:S01]  /*06a0*/  LDC.64 R8, c[0x0][0x388] ;  /* 0x0000e200ff087b82 */ /* 0x000e220000000a00 */
[----:B------:R-:W-:Y:S02]  /*06b0*/  ISETP.NE.AND P0, PT, R12, 0x1, PT ;  /* 0x000000010c00780c */ /* 0x000fe40003f05270 */
[----:B------:R-:W-:-:S04]  /*06c0*/  LOP3.LUT R14, R14, 0x1, RZ, 0xc0, !PT ;  /* 0x000000010e0e7812 */ /* 0x000fc800078ec0ff */
[----:B------:R-:W-:Y:S01]  /*06d0*/  ISETP.NE.U32.AND P1, PT, R14, 0x1, PT ;  /* 0x000000010e00780c */ /* 0x000fe20003f25070 */
[----:B------:R-:W1:Y:S06]  /*06e0*/  LDC.64 R6, c[0x0][0x380] ;  /* 0x0000e000ff067b82 */ /* 0x000e6c0000000a00 */
[C---:B------:R-:W-:Y:S01]  /*06f0*/  @P0 IMAD R13, R19.reuse, R15, R0 ;  /* 0x0000000f130d0224 */ /* 0x040fe200078e0200 */
[----:B------:R-:W-:Y:S01]  /*0700*/  @P0 IADD3 R11, PT, PT, R18, R19, RZ ;  /* 0x00000013120b0210 */ /* 0x000fe20007ffe0ff */
[----:B------:R-:W2:Y:S01]  /*0710*/  LDC.64 R4, c[0x0][0x380] ;  /* 0x0000e000ff047b82 */ /* 0x000ea20000000a00 */
[----:B------:R-:W-:-:S07]  /*0720*/  @P0 IADD3 R19, PT, PT, R19, 0x2, RZ ;  /* 0x0000000213130810 */ /* 0x000fce0007ffe0ff */
[----:B------:R-:W3:Y:S01]  /*0730*/  LDC.64 R2, c[0x0][0x388] ;  /* 0x0000e200ff027b82 */ /* 0x000ee20000000a00 */
[----:B0-----:R-:W-:Y:S01]  /*0740*/  @P0 IMAD.WIDE R8, R13, 0x4, R8 ;  /* 0x000000040d080825 */ /* 0x001fe200078e0208 */
[----:B------:R-:W-:-:S03]  /*0750*/  @!P1 IADD3 R13, PT, PT, R18, R19, RZ ;  /* 0x00000013120d9210 */ /* 0x000fc60007ffe0ff */
[----:B------:R-:W-:Y:S01]  /*0760*/  @!P1 IMAD R19, R19, R15, R0 ;  /* 0x0000000f13139224 */ /* 0x000fe200078e0200 */
[----:B------:R-:W4:Y:S01]  /*0770*/  @P0 LDG.E R12, desc[UR6][R8.64] ;  /* 0x00000006080c0981 */ /* 0x000f22000c1e1900 */
[----:B-1----:R-:W-:-:S04]  /*0780*/  @P0 IMAD.WIDE R6, R11, 0x4, R6 ;  /* 0x000000040b060825 */ /* 0x002fc800078e0206 */
[----:B------:R-:W-:Y:S01]  /*0790*/  @P0 IMAD.WIDE R10, R15, 0x4, R8 ;  /* 0x000000040f0a0825 */ /* 0x000fe200078e0208 */
[----:B------:R-:W5:Y:S04]  /*07a0*/  @P0 LDG.E R21, desc[UR6][R6.64+0x4] ;  /* 0x0000040606150981 */ /* 0x000f68000c1e1900 */
[----:B------:R-:W4:Y:S01]  /*07b0*/  @P0 LDG.E R15, desc[UR6][R6.64] ;  /* 0x00000006060f0981 */ /* 0x000f22000c1e1900 */
[----:B--2---:R-:W-:-:S03]  /*07c0*/  @!P1 IMAD.WIDE R4, R13, 0x4, R4 ;  /* 0x000000040d049825 */ /* 0x004fc600078e0204 */
[----:B------:R-:W5:Y:S01]  /*07d0*/  @P0 LDG.E R10, desc[UR6][R10.64] ;  /* 0x000000060a0a0981 */ /* 0x000f62000c1e1900 */
[----:B---3--:R-:W-:-:S03]  /*07e0*/  @!P1 IMAD.WIDE R2, R19, 0x4, R2 ;  /* 0x0000000413029825 */ /* 0x008fc600078e0202 */
[----:B------:R-:W2:Y:S04]  /*07f0*/  @!P1 LDG.E R5, desc[UR6][R4.64] ;  /* 0x0000000604059981 */ /* 0x000ea8000c1e1900 */
[----:B------:R-:W2:Y:S01]  /*0800*/  @!P1 LDG.E R2, desc[UR6][R2.64] ;  /* 0x0000000602029981 */ /* 0x000ea2000c1e1900 */
[----:B----4-:R-:W-:-:S04]  /*0810*/  @P0 FFMA R12, R15, R12, R26 ;  /* 0x0000000c0f0c0223 */ /* 0x010fc8000000001a */
[----:B-----5:R-:W-:-:S04]  /*0820*/  @P0 FFMA R26, R21, R10, R12 ;  /* 0x0000000a151a0223 */ /* 0x020fc8000000000c */
[----:B--2---:R-:W-:-:S07]  /*0830*/  @!P1 FFMA R26, R5, R2, R26 ;  /* 0x00000002051a9223 */ /* 0x004fce000000001a */
.L_x_3:
[----:B------:R-:W0:Y:S01]  /*0840*/  LDC.64 R2, c[0x0][0x390] ;  /* 0x0000e400ff027b82 */ /* 0x000e220000000a00 */
[----:B------:R-:W-:-:S05]  /*0850*/  IADD3 R17, PT, PT, R0, R17, RZ ;  /* 0x0000001100117210 */ /* 0x000fca0007ffe0ff */
[----:B0-----:R-:W-:-:S05]  /*0860*/  IMAD.WIDE R2, R17, 0x4, R2 ;  /* 0x0000000411027825 */ /* 0x001fca00078e0202 */
[----:B------:R-:W-:Y:S01]  /*0870*/  STG.E desc[UR6][R2.64], R26 ;  /* 0x0000001a02007986 */ /* 0x000fe2000c101906 */
[----:B------:R-:W-:Y:S05]  /*0880*/  EXIT ;  /* 0x000000000000794d */ /* 0x000fea0003800000 */
.L_x_7:
        /* <DEDUP_REMOVED lines=15> */
.L_x_9:


//--------------------- .nv.shared._Z29matrix_multiplication_kernel2PfS_S_iii --------------------------
	.section	.nv.shared._Z29matrix_multiplication_kernel2PfS_S_iii,"aw",@nobits
	.sectionflags	@""
	.align	4
.nv.shared._Z29matrix_multiplication_kernel2PfS_S_iii:
	.zero		9216


//--------------------- .nv.shared.reserved.0     --------------------------
	.section	.nv.shared.reserved.0,"aw",@nobits
	.weak		__nv_reservedSMEM_offset_0_alias
	.size		__nv_reservedSMEM_offset_0_alias, 0, 64
	.other		__nv_reservedSMEM_offset_0_alias,@"STO_CUDA_RESERVED_SHARED STV_DEFAULT"
__nv_reservedSMEM_offset_0_alias:
	.zero		0
	.zero		64


//--------------------- .nv.constant0._Z29matrix_multiplication_kernel2PfS_S_iii --------------------------
	.section	.nv.constant0._Z29matrix_multiplication_kernel2PfS_S_iii,"a",@progbits
	.sectionflags	@""
	.align	4
.nv.constant0._Z29matrix_multiplication_kernel2PfS_S_iii:
	.zero		932


//--------------------- .nv.constant0._Z29matrix_multiplication_kernel1PfS_S_iii --------------------------
	.section	.nv.constant0._Z29matrix_multiplication_kernel1PfS_S_iii,"a",@progbits
	.sectionflags	@""
	.align	4
.nv.constant0._Z29matrix_multiplication_kernel1PfS_S_iii:
	.zero		932


//--------------------- SYMBOLS --------------------------

	.type		.nv.reservedSmem.offset0,@object
	.size		.nv.reservedSmem.offset0,0x4
	.type		.nv.reservedSmem.cap,@object
	.size		.nv.reservedSmem.cap,0x4
